//
// Generated by NVIDIA NVVM Compiler
//
// Compiler Build ID: CL-36424714
// Cuda compilation tools, release 13.0, V13.0.88
// Based on NVVM 20.0.0
//

.version 9.0
.target sm_100
.address_size 64

	// .globl	_Z21convolution_1d_kernelPKfS0_Pfii

.visible .entry _Z21convolution_1d_kernelPKfS0_Pfii(
	.param .u64 .ptr .align 1 _Z21convolution_1d_kernelPKfS0_Pfii_param_0,
	.param .u64 .ptr .align 1 _Z21convolution_1d_kernelPKfS0_Pfii_param_1,
	.param .u64 .ptr .align 1 _Z21convolution_1d_kernelPKfS0_Pfii_param_2,
	.param .u32 _Z21convolution_1d_kernelPKfS0_Pfii_param_3,
	.param .u32 _Z21convolution_1d_kernelPKfS0_Pfii_param_4
)
{


	ret;

}


// ===== COMPILED SASS (sm_100) =====

	.target	sm_100

	.elftype	@"ET_EXEC"


//--------------------- .note.nv.tkinfo           --------------------------
	.section	.note.nv.tkinfo,"",@"SHT_NOTE"
	.sectionflags	@"SHF_NOTE_NV_TKINFO"
	.tkinfo
        /*0018*/ 	.word	0x00000002
        /*0030*/ 	.string	""
        /*0030*/ 	.string	"ptxas"
        /*0030*/ 	.string	"Cuda compilation tools, release 13.0, V13.0.88"
        /*0030*/ 	.string	"Build cuda_13.0.r13.0/compiler.36424714_0"
        /*0030*/ 	.string	"-arch sm_100 -m 64 "



//--------------------- .note.nv.cuinfo           --------------------------
	.section	.note.nv.cuinfo,"",@"SHT_NOTE"
	.sectionflags	@"SHF_NOTE_NV_CUINFO"
        /*0018*/ 	.short	0x0002
        /*001a*/ 	.short	0x0064
        /*001c*/ 	.short	0x0082
	.zero		2


//--------------------- .nv.info                  --------------------------
	.section	.nv.info,"",@"SHT_CUDA_INFO"
	.align	4


	//----- nvinfo : EIATTR_REGCOUNT
	.align		4
        /*0000*/ 	.byte	0x04, 0x2f
        /*0002*/ 	.short	(.L_1 - .L_0)
	.align		4
.L_0:
        /*0004*/ 	.word	index@(_Z21convolution_1d_kernelPKfS0_Pfii)
        /*0008*/ 	.word	0x00000004


	//----- nvinfo : EIATTR_FRAME_SIZE
	.align		4
.L_1:
        /*000c*/ 	.byte	0x04, 0x11
        /*000e*/ 	.short	(.L_3 - .L_2)
	.align		4
.L_2:
        /*0010*/ 	.word	index@(_Z21convolution_1d_kernelPKfS0_Pfii)
        /*0014*/ 	.word	0x00000000


	//----- nvinfo : EIATTR_MIN_STACK_SIZE
	.align		4
.L_3:
        /*0018*/ 	.byte	0x04, 0x12
        /*001a*/ 	.short	(.L_5 - .L_4)
	.align		4
.L_4:
        /*001c*/ 	.word	index@(_Z21convolution_1d_kernelPKfS0_Pfii)
        /*0020*/ 	.word	0x00000000
.L_5:


//--------------------- .nv.compat                --------------------------
	.section	.nv.compat,"",@"SHT_CUDA_COMPAT_INFO"
	.align	4
        /*0000*/ 	.byte	0x02, 0x09, 0x00, 0x00, 0x02, 0x02, 0x01, 0x00, 0x02, 0x05, 0x05, 0x00, 0x03, 0x07, 0x01, 0x01
        /*0010*/ 	.byte	0x02, 0x03, 0x00, 0x00, 0x02, 0x06, 0x01, 0x00, 0x04, 0x0b, 0x08, 0x00, 0x09, 0x00, 0x00, 0x00
        /*0020*/ 	.byte	0x00, 0x00, 0x00, 0x00


//--------------------- .nv.info._Z21convolution_1d_kernelPKfS0_Pfii --------------------------
	.section	.nv.info._Z21convolution_1d_kernelPKfS0_Pfii,"",@"SHT_CUDA_INFO"
	.sectionflags	@""
	.align	4


	//----- nvinfo : EIATTR_CUDA_API_VERSION
	.align		4
        /*0000*/ 	.byte	0x04, 0x37
        /*0002*/ 	.short	(.L_7 - .L_6)
.L_6:
        /*0004*/ 	.word	0x00000082


	//----- nvinfo : EIATTR_KPARAM_INFO
	.align		4
.L_7:
        /*0008*/ 	.byte	0x04, 0x17
        /*000a*/ 	.short	(.L_9 - .L_8)
.L_8:
        /*000c*/ 	.word	0x00000000
        /*0010*/ 	.short	0x0004
        /*0012*/ 	.short	0x001c
        /*0014*/ 	.byte	0x00, 0xf0, 0x11, 0x00


	//----- nvinfo : EIATTR_KPARAM_INFO
	.align		4
.L_9:
        /*0018*/ 	.byte	0x04, 0x17
        /*001a*/ 	.short	(.L_11 - .L_10)
.L_10:
        /*001c*/ 	.word	0x00000000
        /*0020*/ 	.short	0x0003
        /*0022*/ 	.short	0x0018
        /*0024*/ 	.byte	0x00, 0xf0, 0x11, 0x00


	//----- nvinfo : EIATTR_KPARAM_INFO
	.align		4
.L_11:
        /*0028*/ 	.byte	0x04, 0x17
        /*002a*/ 	.short	(.L_13 - .L_12)
.L_12:
        /*002c*/ 	.word	0x00000000
        /*0030*/ 	.short	0x0002
        /*0032*/ 	.short	0x0010
        /*0034*/ 	.byte	0x00, 0xf5, 0x21, 0x00


	//----- nvinfo : EIATTR_KPARAM_INFO
	.align		4
.L_13:
        /*0038*/ 	.byte	0x04, 0x17
        /*003a*/ 	.short	(.L_15 - .L_14)
.L_14:
        /*003c*/ 	.word	0x00000000
        /*0040*/ 	.short	0x0001
        /*0042*/ 	.short	0x0008
        /*0044*/ 	.byte	0x00, 0xf5, 0x21, 0x00


	//----- nvinfo : EIATTR_KPARAM_INFO
	.align		4
.L_15:
        /*0048*/ 	.byte	0x04, 0x17
        /*004a*/ 	.short	(.L_17 - .L_16)
.L_16:
        /*004c*/ 	.word	0x00000000
        /*0050*/ 	.short	0x0000
        /*0052*/ 	.short	0x0000
        /*0054*/ 	.byte	0x00, 0xf5, 0x21, 0x00


	//----- nvinfo : EIATTR_SPARSE_MMA_MASK
	.align		4
.L_17:
        /*0058*/ 	.byte	0x03, 0x50
        /*005a*/ 	.short	0x0000


	//----- nvinfo : EIATTR_MAXREG_COUNT
	.align		4
        /*005c*/ 	.byte	0x03, 0x1b
        /*005e*/ 	.short	0x00ff


	//----- nvinfo : EIATTR_MERCURY_ISA_VERSION
	.align		4
        /*0060*/ 	.byte	0x03, 0x5f
        /*0062*/ 	.short	0x0101


	//----- nvinfo : EIATTR_VRC_CTA_INIT_COUNT
	.align		4
        /*0064*/ 	.byte	0x02, 0x4a
	.zero		1
	.zero		1


	//----- nvinfo : EIATTR_EXIT_INSTR_OFFSETS
	.align		4
        /*0068*/ 	.byte	0x04, 0x1c
        /*006a*/ 	.short	(.L_19 - .L_18)


	//   ....[0]....
.L_18:
        /*006c*/ 	.word	0x00000010


	//----- nvinfo : EIATTR_CBANK_PARAM_SIZE
	.align		4
.L_19:
        /*0070*/ 	.byte	0x03, 0x19
        /*0072*/ 	.short	0x0020


	//----- nvinfo : EIATTR_PARAM_CBANK
	.align		4
        /*0074*/ 	.byte	0x04, 0x0a
        /*0076*/ 	.short	(.L_21 - .L_20)
	.align		4
.L_20:
        /*0078*/ 	.word	index@(.nv.constant0._Z21convolution_1d_kernelPKfS0_Pfii)
        /*007c*/ 	.short	0x0380
        /*007e*/ 	.short	0x0020


	//----- nvinfo : EIATTR_SW_WAR
	.align		4
.L_21:
        /*0080*/ 	.byte	0x04, 0x36
        /*0082*/ 	.short	(.L_23 - .L_22)
.L_22:
        /*0084*/ 	.word	0x00000008
.L_23:


//--------------------- .nv.callgraph             --------------------------
	.section	.nv.callgraph,"",@"SHT_CUDA_CALLGRAPH"
	.align	4
	.sectionentsize	8
	.align		4
        /*0000*/ 	.word	0x00000000
	.align		4
        /*0004*/ 	.word	0xffffffff
	.align		4
        /*0008*/ 	.word	0x00000000
	.align		4
        /*000c*/ 	.word	0xfffffffe
	.align		4
        /*0010*/ 	.word	0x00000000
	.align		4
        /*0014*/ 	.word	0xfffffffd
	.align		4
        /*0018*/ 	.word	0x00000000
	.align		4
        /*001c*/ 	.word	0xfffffffc


//--------------------- .text._Z21convolution_1d_kernelPKfS0_Pfii --------------------------
	.section	.text._Z21convolution_1d_kernelPKfS0_Pfii,"ax",@progbits
	.align	128
        .global         _Z21convolution_1d_kernelPKfS0_Pfii
        .type           _Z21convolution_1d_kernelPKfS0_Pfii,@function
        .size           _Z21convolution_1d_kernelPKfS0_Pfii,(.L_x_1 - _Z21convolution_1d_kernelPKfS0_Pfii)
        .other          _Z21convolution_1d_kernelPKfS0_Pfii,@"STO_CUDA_ENTRY STV_DEFAULT"
_Z21convolution_1d_kernelPKfS0_Pfii:
.text._Z21convolution_1d_kernelPKfS0_Pfii:
[----:B------:R-:W-:Y:S01]  /*0000*/  LDC R1, c[0x0][0x37c] ;  /* 0x0000df00ff017b82 */ /* 0x000fe20000000800 */
[----:B------:R-:W-:Y:S05]  /*0010*/  EXIT ;  /* 0x000000000000794d */ /* 0x000fea0003800000 */
.L_x_0:
[----:B------:R-:W-:-:S00]  /*0020*/  BRA `(.L_x_0) ;  /* 0xfffffffc00fc7947 */ /* 0x000fc0000383ffff */
[----:B------:R-:W-:-:S00]  /*0030*/  NOP ;  /* 0x0000000000007918 */ /* 0x000fc00000000000 */
        /* <DEDUP_REMOVED lines=12> */
.L_x_1:


//--------------------- .nv.shared.reserved.0     --------------------------
	.section	.nv.shared.reserved.0,"aw",@nobits
	.weak		__nv_reservedSMEM_offset_0_alias
	.size		__nv_reservedSMEM_offset_0_alias, 0, 64
	.other		__nv_reservedSMEM_offset_0_alias,@"STO_CUDA_RESERVED_SHARED STV_DEFAULT"
__nv_reservedSMEM_offset_0_alias:
	.zero		0
	.zero		64


//--------------------- .nv.constant0._Z21convolution_1d_kernelPKfS0_Pfii --------------------------
	.section	.nv.constant0._Z21convolution_1d_kernelPKfS0_Pfii,"a",@progbits
	.sectionflags	@""
	.align	4
.nv.constant0._Z21convolution_1d_kernelPKfS0_Pfii:
	.zero		928


//--------------------- SYMBOLS --------------------------

	.type		.nv.reservedSmem.offset0,@object
	.size		.nv.reservedSmem.offset0,0x4
